//
// Generated by NVIDIA NVVM Compiler
//
// Compiler Build ID: CL-36424714
// Cuda compilation tools, release 13.0, V13.0.88
// Based on NVVM 20.0.0
//

.version 9.0
.target sm_100
.address_size 64

	// .globl	_Z6RevWrdPiS_S_i

.visible .entry _Z6RevWrdPiS_S_i(
	.param .u64 .ptr .align 1 _Z6RevWrdPiS_S_i_param_0,
	.param .u64 .ptr .align 1 _Z6RevWrdPiS_S_i_param_1,
	.param .u64 .ptr .align 1 _Z6RevWrdPiS_S_i_param_2,
	.param .u32 _Z6RevWrdPiS_S_i_param_3
)
{
	.reg .pred 	%p<10>;
	.reg .b32 	%r<105>;
	.reg .b64 	%rd<67>;

	ld.param.u64 	%rd14, [_Z6RevWrdPiS_S_i_param_0];
	ld.param.u64 	%rd15, [_Z6RevWrdPiS_S_i_param_1];
	ld.param.u32 	%r29, [_Z6RevWrdPiS_S_i_param_3];
	cvta.to.global.u64 	%rd1, %rd15;
	cvta.to.global.u64 	%rd2, %rd14;
	mov.u32 	%r31, %ctaid.x;
	shl.b32 	%r32, %r31, 1;
	mov.u32 	%r33, %tid.x;
	add.s32 	%r1, %r32, %r33;
	mov.u32 	%r34, %ctaid.y;
	shl.b32 	%r35, %r34, 1;
	mov.u32 	%r36, %tid.y;
	add.s32 	%r2, %r35, %r36;
	setp.lt.s32 	%p1, %r29, 1;
	mov.b32 	%r104, 0;
	@%p1 bra 	$L__BB0_12;
	mul.lo.s32 	%r3, %r29, %r2;
	and.b32  	%r4, %r29, 7;
	setp.lt.u32 	%p2, %r29, 8;
	mov.b32 	%r104, 0;
	mov.u32 	%r100, %r104;
	@%p2 bra 	$L__BB0_4;
	and.b32  	%r100, %r29, 2147483640;
	neg.s32 	%r93, %r100;
	mul.wide.u32 	%rd16, %r29, 4;
	add.s64 	%rd3, %rd1, %rd16;
	mul.wide.u32 	%rd17, %r29, 8;
	add.s64 	%rd4, %rd1, %rd17;
	mul.wide.u32 	%rd18, %r29, 12;
	add.s64 	%rd5, %rd1, %rd18;
	mul.wide.u32 	%rd19, %r29, 16;
	add.s64 	%rd6, %rd1, %rd19;
	mul.wide.u32 	%rd20, %r29, 20;
	add.s64 	%rd7, %rd1, %rd20;
	mul.wide.u32 	%rd21, %r29, 24;
	add.s64 	%rd8, %rd1, %rd21;
	mul.wide.u32 	%rd22, %r29, 28;
	add.s64 	%rd9, %rd1, %rd22;
	mul.wide.u32 	%rd23, %r3, 4;
	add.s64 	%rd24, %rd23, %rd2;
	add.s64 	%rd66, %rd24, 16;
	mov.b32 	%r104, 0;
	mov.u32 	%r92, %r1;
$L__BB0_3:
	.pragma "nounroll";
	mul.wide.s32 	%rd25, %r92, 4;
	add.s64 	%rd26, %rd3, %rd25;
	add.s64 	%rd27, %rd4, %rd25;
	add.s64 	%rd28, %rd5, %rd25;
	add.s64 	%rd29, %rd6, %rd25;
	add.s64 	%rd30, %rd7, %rd25;
	add.s64 	%rd31, %rd8, %rd25;
	add.s64 	%rd32, %rd9, %rd25;
	add.s64 	%rd33, %rd1, %rd25;
	ld.global.u32 	%r40, [%rd66+-16];
	ld.global.u32 	%r41, [%rd33];
	mad.lo.s32 	%r42, %r41, %r40, %r104;
	ld.global.u32 	%r43, [%rd66+-12];
	ld.global.u32 	%r44, [%rd26];
	mad.lo.s32 	%r45, %r44, %r43, %r42;
	ld.global.u32 	%r46, [%rd66+-8];
	ld.global.u32 	%r47, [%rd27];
	mad.lo.s32 	%r48, %r47, %r46, %r45;
	ld.global.u32 	%r49, [%rd66+-4];
	ld.global.u32 	%r50, [%rd28];
	mad.lo.s32 	%r51, %r50, %r49, %r48;
	ld.global.u32 	%r52, [%rd66];
	ld.global.u32 	%r53, [%rd29];
	mad.lo.s32 	%r54, %r53, %r52, %r51;
	ld.global.u32 	%r55, [%rd66+4];
	ld.global.u32 	%r56, [%rd30];
	mad.lo.s32 	%r57, %r56, %r55, %r54;
	ld.global.u32 	%r58, [%rd66+8];
	ld.global.u32 	%r59, [%rd31];
	mad.lo.s32 	%r60, %r59, %r58, %r57;
	ld.global.u32 	%r61, [%rd66+12];
	ld.global.u32 	%r62, [%rd32];
	mad.lo.s32 	%r104, %r62, %r61, %r60;
	add.s32 	%r93, %r93, 8;
	shl.b32 	%r63, %r29, 3;
	add.s32 	%r92, %r92, %r63;
	add.s64 	%rd66, %rd66, 32;
	setp.ne.s32 	%p3, %r93, 0;
	@%p3 bra 	$L__BB0_3;
$L__BB0_4:
	setp.eq.s32 	%p4, %r4, 0;
	@%p4 bra 	$L__BB0_12;
	and.b32  	%r16, %r29, 3;
	setp.lt.u32 	%p5, %r4, 4;
	@%p5 bra 	$L__BB0_7;
	add.s32 	%r65, %r100, %r3;
	mul.wide.u32 	%rd34, %r65, 4;
	add.s64 	%rd35, %rd2, %rd34;
	ld.global.u32 	%r66, [%rd35];
	mad.lo.s32 	%r67, %r100, %r29, %r1;
	mul.wide.s32 	%rd36, %r67, 4;
	add.s64 	%rd37, %rd1, %rd36;
	ld.global.u32 	%r68, [%rd37];
	mad.lo.s32 	%r69, %r68, %r66, %r104;
	cvt.u64.u32 	%rd38, %r3;
	cvt.u64.u32 	%rd39, %r100;
	add.s64 	%rd40, %rd39, %rd38;
	shl.b64 	%rd41, %rd40, 2;
	add.s64 	%rd42, %rd2, %rd41;
	ld.global.u32 	%r70, [%rd42+4];
	mul.wide.u32 	%rd43, %r29, 4;
	add.s64 	%rd44, %rd37, %rd43;
	ld.global.u32 	%r71, [%rd44];
	mad.lo.s32 	%r72, %r71, %r70, %r69;
	ld.global.u32 	%r73, [%rd42+8];
	add.s64 	%rd45, %rd44, %rd43;
	ld.global.u32 	%r74, [%rd45];
	mad.lo.s32 	%r75, %r74, %r73, %r72;
	ld.global.u32 	%r76, [%rd42+12];
	add.s64 	%rd46, %rd45, %rd43;
	ld.global.u32 	%r77, [%rd46];
	mad.lo.s32 	%r104, %r77, %r76, %r75;
	add.s32 	%r100, %r100, 4;
$L__BB0_7:
	setp.eq.s32 	%p6, %r16, 0;
	@%p6 bra 	$L__BB0_12;
	setp.eq.s32 	%p7, %r16, 1;
	@%p7 bra 	$L__BB0_10;
	add.s32 	%r79, %r100, %r3;
	mul.wide.u32 	%rd47, %r79, 4;
	add.s64 	%rd48, %rd2, %rd47;
	ld.global.u32 	%r80, [%rd48];
	mad.lo.s32 	%r81, %r100, %r29, %r1;
	mul.wide.s32 	%rd49, %r81, 4;
	add.s64 	%rd50, %rd1, %rd49;
	ld.global.u32 	%r82, [%rd50];
	mad.lo.s32 	%r83, %r82, %r80, %r104;
	cvt.u64.u32 	%rd51, %r3;
	cvt.u64.u32 	%rd52, %r100;
	add.s64 	%rd53, %rd52, %rd51;
	shl.b64 	%rd54, %rd53, 2;
	add.s64 	%rd55, %rd2, %rd54;
	ld.global.u32 	%r84, [%rd55+4];
	mul.wide.u32 	%rd56, %r29, 4;
	add.s64 	%rd57, %rd50, %rd56;
	ld.global.u32 	%r85, [%rd57];
	mad.lo.s32 	%r104, %r85, %r84, %r83;
	add.s32 	%r100, %r100, 2;
$L__BB0_10:
	and.b32  	%r86, %r29, 1;
	setp.eq.b32 	%p8, %r86, 1;
	not.pred 	%p9, %p8;
	@%p9 bra 	$L__BB0_12;
	add.s32 	%r87, %r100, %r3;
	mul.wide.u32 	%rd58, %r87, 4;
	add.s64 	%rd59, %rd2, %rd58;
	ld.global.u32 	%r88, [%rd59];
	mad.lo.s32 	%r89, %r100, %r29, %r1;
	mul.wide.s32 	%rd60, %r89, 4;
	add.s64 	%rd61, %rd1, %rd60;
	ld.global.u32 	%r90, [%rd61];
	mad.lo.s32 	%r104, %r90, %r88, %r104;
$L__BB0_12:
	ld.param.u64 	%rd65, [_Z6RevWrdPiS_S_i_param_2];
	cvta.to.global.u64 	%rd62, %rd65;
	mad.lo.s32 	%r91, %r29, %r2, %r1;
	mul.wide.s32 	%rd63, %r91, 4;
	add.s64 	%rd64, %rd62, %rd63;
	st.global.u32 	[%rd64], %r104;
	ret;

}


// ===== COMPILED SASS (sm_100) =====

	.target	sm_100

	.elftype	@"ET_EXEC"


//--------------------- .note.nv.tkinfo           --------------------------
	.section	.note.nv.tkinfo,"",@"SHT_NOTE"
	.sectionflags	@"SHF_NOTE_NV_TKINFO"
	.tkinfo
        /*0018*/ 	.word	0x00000002
        /*0030*/ 	.string	""
        /*0030*/ 	.string	"ptxas"
        /*0030*/ 	.string	"Cuda compilation tools, release 13.0, V13.0.88"
        /*0030*/ 	.string	"Build cuda_13.0.r13.0/compiler.36424714_0"
        /*0030*/ 	.string	"-arch sm_100 -m 64 "



//--------------------- .note.nv.cuinfo           --------------------------
	.section	.note.nv.cuinfo,"",@"SHT_NOTE"
	.sectionflags	@"SHF_NOTE_NV_CUINFO"
        /*0018*/ 	.short	0x0002
        /*001a*/ 	.short	0x0064
        /*001c*/ 	.short	0x0082
	.zero		2


//--------------------- .nv.info                  --------------------------
	.section	.nv.info,"",@"SHT_CUDA_INFO"
	.align	4


	//----- nvinfo : EIATTR_REGCOUNT
	.align		4
        /*0000*/ 	.byte	0x04, 0x2f
        /*0002*/ 	.short	(.L_1 - .L_0)
	.align		4
.L_0:
        /*0004*/ 	.word	index@(_Z6RevWrdPiS_S_i)
        /*0008*/ 	.word	0x0000001e


	//----- nvinfo : EIATTR_FRAME_SIZE
	.align		4
.L_1:
        /*000c*/ 	.byte	0x04, 0x11
        /*000e*/ 	.short	(.L_3 - .L_2)
	.align		4
.L_2:
        /*0010*/ 	.word	index@(_Z6RevWrdPiS_S_i)
        /*0014*/ 	.word	0x00000000


	//----- nvinfo : EIATTR_MIN_STACK_SIZE
	.align		4
.L_3:
        /*0018*/ 	.byte	0x04, 0x12
        /*001a*/ 	.short	(.L_5 - .L_4)
	.align		4
.L_4:
        /*001c*/ 	.word	index@(_Z6RevWrdPiS_S_i)
        /*0020*/ 	.word	0x00000000
.L_5:


//--------------------- .nv.compat                --------------------------
	.section	.nv.compat,"",@"SHT_CUDA_COMPAT_INFO"
	.align	4
        /*0000*/ 	.byte	0x02, 0x09, 0x00, 0x00, 0x02, 0x02, 0x01, 0x00, 0x02, 0x05, 0x05, 0x00, 0x03, 0x07, 0x01, 0x01
        /*0010*/ 	.byte	0x02, 0x03, 0x00, 0x00, 0x02, 0x06, 0x01, 0x00, 0x04, 0x0b, 0x08, 0x00, 0x09, 0x00, 0x00, 0x00
        /*0020*/ 	.byte	0x00, 0x00, 0x00, 0x00


//--------------------- .nv.info._Z6RevWrdPiS_S_i --------------------------
	.section	.nv.info._Z6RevWrdPiS_S_i,"",@"SHT_CUDA_INFO"
	.sectionflags	@""
	.align	4


	//----- nvinfo : EIATTR_CUDA_API_VERSION
	.align		4
        /*0000*/ 	.byte	0x04, 0x37
        /*0002*/ 	.short	(.L_7 - .L_6)
.L_6:
        /*0004*/ 	.word	0x00000082


	//----- nvinfo : EIATTR_KPARAM_INFO
	.align		4
.L_7:
        /*0008*/ 	.byte	0x04, 0x17
        /*000a*/ 	.short	(.L_9 - .L_8)
.L_8:
        /*000c*/ 	.word	0x00000000
        /*0010*/ 	.short	0x0003
        /*0012*/ 	.short	0x0018
        /*0014*/ 	.byte	0x00, 0xf0, 0x11, 0x00


	//----- nvinfo : EIATTR_KPARAM_INFO
	.align		4
.L_9:
        /*0018*/ 	.byte	0x04, 0x17
        /*001a*/ 	.short	(.L_11 - .L_10)
.L_10:
        /*001c*/ 	.word	0x00000000
        /*0020*/ 	.short	0x0002
        /*0022*/ 	.short	0x0010
        /*0024*/ 	.byte	0x00, 0xf5, 0x21, 0x00


	//----- nvinfo : EIATTR_KPARAM_INFO
	.align		4
.L_11:
        /*0028*/ 	.byte	0x04, 0x17
        /*002a*/ 	.short	(.L_13 - .L_12)
.L_12:
        /*002c*/ 	.word	0x00000000
        /*0030*/ 	.short	0x0001
        /*0032*/ 	.short	0x0008
        /*0034*/ 	.byte	0x00, 0xf5, 0x21, 0x00


	//----- nvinfo : EIATTR_KPARAM_INFO
	.align		4
.L_13:
        /*0038*/ 	.byte	0x04, 0x17
        /*003a*/ 	.short	(.L_15 - .L_14)
.L_14:
        /*003c*/ 	.word	0x00000000
        /*0040*/ 	.short	0x0000
        /*0042*/ 	.short	0x0000
        /*0044*/ 	.byte	0x00, 0xf5, 0x21, 0x00


	//----- nvinfo : EIATTR_SPARSE_MMA_MASK
	.align		4
.L_15:
        /*0048*/ 	.byte	0x03, 0x50
        /*004a*/ 	.short	0x0000


	//----- nvinfo : EIATTR_MAXREG_COUNT
	.align		4
        /*004c*/ 	.byte	0x03, 0x1b
        /*004e*/ 	.short	0x00ff


	//----- nvinfo : EIATTR_MERCURY_ISA_VERSION
	.align		4
        /*0050*/ 	.byte	0x03, 0x5f
        /*0052*/ 	.short	0x0101


	//----- nvinfo : EIATTR_VRC_CTA_INIT_COUNT
	.align		4
        /*0054*/ 	.byte	0x02, 0x4a
	.zero		1
	.zero		1


	//----- nvinfo : EIATTR_EXIT_INSTR_OFFSETS
	.align		4
        /*0058*/ 	.byte	0x04, 0x1c
        /*005a*/ 	.short	(.L_17 - .L_16)


	//   ....[0]....
.L_16:
        /*005c*/ 	.word	0x00000a90


	//----- nvinfo : EIATTR_CBANK_PARAM_SIZE
	.align		4
.L_17:
        /*0060*/ 	.byte	0x03, 0x19
        /*0062*/ 	.short	0x001c


	//----- nvinfo : EIATTR_PARAM_CBANK
	.align		4
        /*0064*/ 	.byte	0x04, 0x0a
        /*0066*/ 	.short	(.L_19 - .L_18)
	.align		4
.L_18:
        /*0068*/ 	.word	index@(.nv.constant0._Z6RevWrdPiS_S_i)
        /*006c*/ 	.short	0x0380
        /*006e*/ 	.short	0x001c


	//----- nvinfo : EIATTR_SW_WAR
	.align		4
.L_19:
        /*0070*/ 	.byte	0x04, 0x36
        /*0072*/ 	.short	(.L_21 - .L_20)
.L_20:
        /*0074*/ 	.word	0x00000008
.L_21:


//--------------------- .nv.callgraph             --------------------------
	.section	.nv.callgraph,"",@"SHT_CUDA_CALLGRAPH"
	.align	4
	.sectionentsize	8
	.align		4
        /*0000*/ 	.word	0x00000000
	.align		4
        /*0004*/ 	.word	0xffffffff
	.align		4
        /*0008*/ 	.word	0x00000000
	.align		4
        /*000c*/ 	.word	0xfffffffe
	.align		4
        /*0010*/ 	.word	0x00000000
	.align		4
        /*0014*/ 	.word	0xfffffffd
	.align		4
        /*0018*/ 	.word	0x00000000
	.align		4
        /*001c*/ 	.word	0xfffffffc


//--------------------- .text._Z6RevWrdPiS_S_i    --------------------------
	.section	.text._Z6RevWrdPiS_S_i,"ax",@progbits
	.align	128
        .global         _Z6RevWrdPiS_S_i
        .type           _Z6RevWrdPiS_S_i,@function
        .size           _Z6RevWrdPiS_S_i,(.L_x_5 - _Z6RevWrdPiS_S_i)
        .other          _Z6RevWrdPiS_S_i,@"STO_CUDA_ENTRY STV_DEFAULT"
_Z6RevWrdPiS_S_i:
.text._Z6RevWrdPiS_S_i:
[----:B------:R-:W-:Y:S01]  /*0000*/  LDC R1, c[0x0][0x37c] ;  /* 0x0000df00ff017b82 */ /* 0x000fe20000000800 */
[----:B------:R-:W0:Y:S01]  /*0010*/  S2R R0, SR_CTAID.X ;  /* 0x0000000000007919 */ /* 0x000e220000002500 */
[----:B------:R-:W1:Y:S01]  /*0020*/  LDCU UR18, c[0x0][0x398] ;  /* 0x00007300ff1277ac */ /* 0x000e620008000800 */
[----:B------:R-:W-:Y:S01]  /*0030*/  HFMA2 R12, -RZ, RZ, 0, 0 ;  /* 0x00000000ff0c7431 */ /* 0x000fe200000001ff */
[----:B------:R-:W0:Y:S01]  /*0040*/  S2R R3, SR_TID.X ;  /* 0x0000000000037919 */ /* 0x000e220000002100 */
[----:B------:R-:W2:Y:S01]  /*0050*/  LDCU.64 UR16, c[0x0][0x358] ;  /* 0x00006b00ff1077ac */ /* 0x000ea20008000a00 */
[----:B------:R-:W3:Y:S01]  /*0060*/  S2R R13, SR_CTAID.Y ;  /* 0x00000000000d7919 */ /* 0x000ee20000002600 */
[----:B------:R-:W3:Y:S01]  /*0070*/  S2R R2, SR_TID.Y ;  /* 0x0000000000027919 */ /* 0x000ee20000002200 */
[----:B-1----:R-:W-:Y:S01]  /*0080*/  UISETP.GE.AND UP0, UPT, UR18, 0x1, UPT ;  /* 0x000000011200788c */ /* 0x002fe2000bf06270 */
[----:B0-----:R-:W-:Y:S02]  /*0090*/  LEA R0, R0, R3, 0x1 ;  /* 0x0000000300007211 */ /* 0x001fe400078e08ff */
[----:B---3--:R-:W-:-:S06]  /*00a0*/  LEA R13, R13, R2, 0x1 ;  /* 0x000000020d0d7211 */ /* 0x008fcc00078e08ff */
[----:B--2---:R-:W-:Y:S05]  /*00b0*/  BRA.U !UP0, `(.L_x_0) ;  /* 0x0000000908647547 */ /* 0x004fea000b800000 */
[----:B------:R-:W-:Y:S02]  /*00c0*/  UISETP.GE.U32.AND UP1, UPT, UR18, 0x8, UPT ;  /* 0x000000081200788c */ /* 0x000fe4000bf26070 */
[----:B------:R-:W-:Y:S01]  /*00d0*/  IMAD R5, R13, UR18, RZ ;  /* 0x000000120d057c24 */ /* 0x000fe2000f8e02ff */
[----:B------:R-:W-:Y:S01]  /*00e0*/  ULOP3.LUT UR19, UR18, 0x7, URZ, 0xc0, !UPT ;  /* 0x0000000712137892 */ /* 0x000fe2000f8ec0ff */
[----:B------:R-:W-:Y:S01]  /*00f0*/  MOV R12, RZ ;  /* 0x000000ff000c7202 */ /* 0x000fe20000000f00 */
[----:B------:R-:W-:Y:S02]  /*0100*/  UMOV UR4, URZ ;  /* 0x000000ff00047c82 */ /* 0x000fe40008000000 */
[----:B------:R-:W-:Y:S02]  /*0110*/  UISETP.NE.AND UP0, UPT, UR19, URZ, UPT ;  /* 0x000000ff1300728c */ /* 0x000fe4000bf05270 */
[----:B------:R-:W-:Y:S09]  /*0120*/  BRA.U !UP1, `(.L_x_1) ;  /* 0x0000000509087547 */ /* 0x000ff2000b800000 */
[----:B------:R-:W0:Y:S01]  /*0130*/  LDCU.128 UR20, c[0x0][0x380] ;  /* 0x00007000ff1477ac */ /* 0x000e220008000c00 */
[----:B------:R-:W-:Y:S01]  /*0140*/  IMAD.MOV.U32 R12, RZ, RZ, RZ ;  /* 0x000000ffff0c7224 */ /* 0x000fe200078e00ff */
[----:B------:R-:W-:Y:S01]  /*0150*/  MOV R14, R0 ;  /* 0x00000000000e7202 */ /* 0x000fe20000000f00 */
[----:B------:R-:W-:-:S04]  /*0160*/  ULOP3.LUT UR4, UR18, 0x7ffffff8, URZ, 0xc0, !UPT ;  /* 0x7ffffff812047892 */ /* 0x000fc8000f8ec0ff */
[----:B------:R-:W-:Y:S01]  /*0170*/  UIADD3 UR5, UPT, UPT, -UR4, URZ, URZ ;  /* 0x000000ff04057290 */ /* 0x000fe2000fffe1ff */
[----:B0-----:R-:W-:Y:S01]  /*0180*/  MOV R2, UR20 ;  /* 0x0000001400027c02 */ /* 0x001fe20008000f00 */
[----:B------:R-:W-:Y:S01]  /*0190*/  UIMAD.WIDE.U32 UR6, UR18, 0xc, UR22 ;  /* 0x0000000c120678a5 */ /* 0x000fe2000f8e0016 */
[----:B------:R-:W-:Y:S01]  /*01a0*/  MOV R3, UR21 ;  /* 0x0000001500037c02 */ /* 0x000fe20008000f00 */
[----:B------:R-:W-:Y:S02]  /*01b0*/  UIMAD.WIDE.U32 UR8, UR18, 0x10, UR22 ;  /* 0x00000010120878a5 */ /* 0x000fe4000f8e0016 */
[----:B------:R-:W-:Y:S01]  /*01c0*/  UIMAD.WIDE.U32 UR10, UR18, 0x14, UR22 ;  /* 0x00000014120a78a5 */ /* 0x000fe2000f8e0016 */
[----:B------:R-:W-:Y:S01]  /*01d0*/  IMAD.WIDE.U32 R2, R5, 0x4, R2 ;  /* 0x0000000405027825 */ /* 0x000fe200078e0002 */
[----:B------:R-:W-:Y:S02]  /*01e0*/  UIMAD.WIDE.U32 UR12, UR18, 0x18, UR22 ;  /* 0x00000018120c78a5 */ /* 0x000fe4000f8e0016 */
[----:B------:R-:W-:Y:S01]  /*01f0*/  UIMAD.WIDE.U32 UR14, UR18, 0x1c, UR22 ;  /* 0x0000001c120e78a5 */ /* 0x000fe2000f8e0016 */
[----:B------:R-:W-:-:S04]  /*0200*/  IADD3 R2, P0, PT, R2, 0x10, RZ ;  /* 0x0000001002027810 */ /* 0x000fc80007f1e0ff */
[----:B------:R-:W-:-:S09]  /*0210*/  IADD3.X R3, PT, PT, RZ, R3, RZ, P0, !PT ;  /* 0x00000003ff037210 */ /* 0x000fd200007fe4ff */
.L_x_2:
[----:B------:R-:W-:Y:S01]  /*0220*/  HFMA2 R23, -RZ, RZ, 0, 2.384185791015625e-07 ;  /* 0x00000004ff177431 */ /* 0x000fe200000001ff */
[----:B------:R-:W-:Y:S01]  /*0230*/  UIMAD.WIDE.U32 UR24, UR18, 0x4, UR22 ;  /* 0x00000004121878a5 */ /* 0x000fe2000f8e0016 */
[----:B------:R-:W2:Y:S01]  /*0240*/  LDG.E R21, desc[UR16][R2.64+-0x10] ;  /* 0xfffff01002157981 */ /* 0x000ea2000c1e1900 */
[----:B------:R-:W-:Y:S01]  /*0250*/  UIMAD.WIDE.U32 UR20, UR18, 0x8, UR22 ;  /* 0x00000008121478a5 */ /* 0x000fe2000f8e0016 */
[----:B------:R-:W-:Y:S02]  /*0260*/  IMAD.MOV.U32 R11, RZ, RZ, 0x4 ;  /* 0x00000004ff0b7424 */ /* 0x000fe400078e00ff */
[----:B------:R-:W-:Y:S01]  /*0270*/  HFMA2 R7, -RZ, RZ, 0, 2.384185791015625e-07 ;  /* 0x00000004ff077431 */ /* 0x000fe200000001ff */
[----:B------:R-:W3:Y:S01]  /*0280*/  LDG.E R19, desc[UR16][R2.64+-0xc] ;  /* 0xfffff41002137981 */ /* 0x000ee2000c1e1900 */
[----:B------:R-:W-:Y:S02]  /*0290*/  MOV R8, UR24 ;  /* 0x0000001800087c02 */ /* 0x000fe40008000f00 */
[----:B------:R-:W-:Y:S01]  /*02a0*/  MOV R9, UR25 ;  /* 0x0000001900097c02 */ /* 0x000fe20008000f00 */
[C---:B------:R-:W-:Y:S01]  /*02b0*/  IMAD.WIDE R22, R14.reuse, R23, UR22 ;  /* 0x000000160e167e25 */ /* 0x040fe2000f8e0217 */
[----:B------:R-:W-:Y:S01]  /*02c0*/  MOV R24, UR20 ;  /* 0x0000001400187c02 */ /* 0x000fe20008000f00 */
[----:B------:R-:W4:Y:S01]  /*02d0*/  LDG.E R17, desc[UR16][R2.64+-0x8] ;  /* 0xfffff81002117981 */ /* 0x000f22000c1e1900 */
[----:B------:R-:W-:Y:S01]  /*02e0*/  MOV R25, UR21 ;  /* 0x0000001500197c02 */ /* 0x000fe20008000f00 */
[----:B------:R-:W-:-:S02]  /*02f0*/  IMAD.WIDE R8, R14, 0x4, R8 ;  /* 0x000000040e087825 */ /* 0x000fc400078e0208 */
[----:B------:R-:W2:Y:S02]  /*0300*/  LDG.E R22, desc[UR16][R22.64] ;  /* 0x0000001016167981 */ /* 0x000ea4000c1e1900 */
[C---:B------:R-:W-:Y:S01]  /*0310*/  IMAD.WIDE R24, R14.reuse, 0x4, R24 ;  /* 0x000000040e187825 */ /* 0x040fe200078e0218 */
[----:B------:R-:W-:Y:S01]  /*0320*/  MOV R5, 0x4 ;  /* 0x0000000400057802 */ /* 0x000fe20000000f00 */
[----:B------:R0:W3:Y:S02]  /*0330*/  LDG.E R20, desc[UR16][R8.64] ;  /* 0x0000001008147981 */ /* 0x0000e4000c1e1900 */
[C---:B------:R-:W-:Y:S02]  /*0340*/  IMAD.WIDE R10, R14.reuse, R11, UR6 ;  /* 0x000000060e0a7e25 */ /* 0x040fe4000f8e020b */
[----:B------:R-:W4:Y:S02]  /*0350*/  LDG.E R18, desc[UR16][R24.64] ;  /* 0x0000001018127981 */ /* 0x000f24000c1e1900 */
[----:B------:R-:W-:-:S04]  /*0360*/  IMAD.WIDE R4, R14, R5, UR8 ;  /* 0x000000080e047e25 */ /* 0x000fc8000f8e0205 */
[----:B------:R-:W-:Y:S01]  /*0370*/  HFMA2 R27, -RZ, RZ, 0, 2.384185791015625e-07 ;  /* 0x00000004ff1b7431 */ /* 0x000fe200000001ff */
[----:B------:R1:W5:Y:S01]  /*0380*/  LDG.E R16, desc[UR16][R10.64] ;  /* 0x000000100a107981 */ /* 0x000362000c1e1900 */
[----:B0-----:R-:W-:-:S03]  /*0390*/  MOV R9, 0x4 ;  /* 0x0000000400097802 */ /* 0x001fc60000000f00 */
[----:B------:R-:W5:Y:S01]  /*03a0*/  LDG.E R15, desc[UR16][R2.64+-0x4] ;  /* 0xfffffc10020f7981 */ /* 0x000f62000c1e1900 */
[----:B------:R-:W-:-:S03]  /*03b0*/  IMAD.WIDE R6, R14, R7, UR10 ;  /* 0x0000000a0e067e25 */ /* 0x000fc6000f8e0207 */
[----:B------:R0:W5:Y:S01]  /*03c0*/  LDG.E R4, desc[UR16][R4.64] ;  /* 0x0000001004047981 */ /* 0x000162000c1e1900 */
[----:B------:R-:W-:-:S03]  /*03d0*/  IMAD.WIDE R8, R14, R9, UR12 ;  /* 0x0000000c0e087e25 */ /* 0x000fc6000f8e0209 */
[----:B------:R-:W5:Y:S01]  /*03e0*/  LDG.E R23, desc[UR16][R2.64] ;  /* 0x0000001002177981 */ /* 0x000f62000c1e1900 */
[----:B-1----:R-:W-:-:S03]  /*03f0*/  IMAD.WIDE R10, R14, R27, UR14 ;  /* 0x0000000e0e0a7e25 */ /* 0x002fc6000f8e021b */
[----:B------:R-:W5:Y:S04]  /*0400*/  LDG.E R7, desc[UR16][R6.64] ;  /* 0x0000001006077981 */ /* 0x000f68000c1e1900 */
[----:B------:R-:W5:Y:S04]  /*0410*/  LDG.E R24, desc[UR16][R2.64+0x4] ;  /* 0x0000041002187981 */ /* 0x000f68000c1e1900 */
[----:B------:R-:W5:Y:S04]  /*0420*/  LDG.E R8, desc[UR16][R8.64] ;  /* 0x0000001008087981 */ /* 0x000f68000c1e1900 */
[----:B------:R-:W5:Y:S04]  /*0430*/  LDG.E R25, desc[UR16][R2.64+0x8] ;  /* 0x0000081002197981 */ /* 0x000f68000c1e1900 */
[----:B------:R-:W5:Y:S04]  /*0440*/  LDG.E R10, desc[UR16][R10.64] ;  /* 0x000000100a0a7981 */ /* 0x000f68000c1e1900 */
[----:B------:R1:W5:Y:S01]  /*0450*/  LDG.E R27, desc[UR16][R2.64+0xc] ;  /* 0x00000c10021b7981 */ /* 0x000362000c1e1900 */
[----:B------:R-:W-:-:S04]  /*0460*/  UIADD3 UR5, UPT, UPT, UR5, 0x8, URZ ;  /* 0x0000000805057890 */ /* 0x000fc8000fffe0ff */
[----:B------:R-:W-:Y:S01]  /*0470*/  UISETP.NE.AND UP1, UPT, UR5, URZ, UPT ;  /* 0x000000ff0500728c */ /* 0x000fe2000bf25270 */
[----:B0-----:R-:W-:Y:S02]  /*0480*/  MOV R5, UR18 ;  /* 0x0000001200057c02 */ /* 0x001fe40008000f00 */
[----:B-1----:R-:W-:-:S03]  /*0490*/  IADD3 R2, P0, PT, R2, 0x20, RZ ;  /* 0x0000002002027810 */ /* 0x002fc60007f1e0ff */
[----:B------:R-:W-:Y:S01]  /*04a0*/  IMAD R14, R5, 0x8, R14 ;  /* 0x00000008050e7824 */ /* 0x000fe200078e020e */
[----:B------:R-:W-:Y:S01]  /*04b0*/  IADD3.X R3, PT, PT, RZ, R3, RZ, P0, !PT ;  /* 0x00000003ff037210 */ /* 0x000fe200007fe4ff */
[----:B--2---:R-:W-:-:S04]  /*04c0*/  IMAD R21, R21, R22, R12 ;  /* 0x0000001615157224 */ /* 0x004fc800078e020c */
[----:B---3--:R-:W-:-:S04]  /*04d0*/  IMAD R19, R19, R20, R21 ;  /* 0x0000001413137224 */ /* 0x008fc800078e0215 */
[----:B----4-:R-:W-:-:S04]  /*04e0*/  IMAD R17, R17, R18, R19 ;  /* 0x0000001211117224 */ /* 0x010fc800078e0213 */
[----:B-----5:R-:W-:-:S04]  /*04f0*/  IMAD R15, R15, R16, R17 ;  /* 0x000000100f0f7224 */ /* 0x020fc800078e0211 */
[----:B------:R-:W-:-:S04]  /*0500*/  IMAD R4, R23, R4, R15 ;  /* 0x0000000417047224 */ /* 0x000fc800078e020f */
[----:B------:R-:W-:-:S04]  /*0510*/  IMAD R4, R24, R7, R4 ;  /* 0x0000000718047224 */ /* 0x000fc800078e0204 */
[----:B------:R-:W-:-:S04]  /*0520*/  IMAD R4, R25, R8, R4 ;  /* 0x0000000819047224 */ /* 0x000fc800078e0204 */
[----:B------:R-:W-:Y:S01]  /*0530*/  IMAD R12, R27, R10, R4 ;  /* 0x0000000a1b0c7224 */ /* 0x000fe200078e0204 */
[----:B------:R-:W-:Y:S06]  /*0540*/  BRA.U UP1, `(.L_x_2) ;  /* 0xfffffffd01347547 */ /* 0x000fec000b83ffff */
.L_x_1:
[----:B------:R-:W-:Y:S05]  /*0550*/  BRA.U !UP0, `(.L_x_0) ;  /* 0x00000005083c7547 */ /* 0x000fea000b800000 */
[----:B------:R-:W-:Y:S01]  /*0560*/  UISETP.GE.U32.AND UP0, UPT, UR19, 0x4, UPT ;  /* 0x000000041300788c */ /* 0x000fe2000bf06070 */
[----:B------:R-:W-:Y:S01]  /*0570*/  IMAD R2, R13, UR18, RZ ;  /* 0x000000120d027c24 */ /* 0x000fe2000f8e02ff */
[----:B------:R-:W-:-:S04]  /*0580*/  ULOP3.LUT UR5, UR18, 0x3, URZ, 0xc0, !UPT ;  /* 0x0000000312057892 */ /* 0x000fc8000f8ec0ff */
[----:B------:R-:W-:-:S03]  /*0590*/  UISETP.NE.AND UP1, UPT, UR5, URZ, UPT ;  /* 0x000000ff0500728c */ /* 0x000fc6000bf25270 */
[----:B------:R-:W-:Y:S08]  /*05a0*/  BRA.U !UP0, `(.L_x_3) ;  /* 0x00000001087c7547 */ /* 0x000ff0000b800000 */
[----:B------:R-:W0:Y:S01]  /*05b0*/  LDC.64 R6, c[0x0][0x388] ;  /* 0x0000e200ff067b82 */ /* 0x000e220000000a00 */
[----:B------:R-:W1:Y:S01]  /*05c0*/  LDCU.64 UR6, c[0x0][0x380] ;  /* 0x00007000ff0677ac */ /* 0x000e620008000a00 */
[----:B------:R-:W-:Y:S02]  /*05d0*/  MOV R5, UR4 ;  /* 0x0000000400057c02 */ /* 0x000fe40008000f00 */
[C---:B------:R-:W-:Y:S02]  /*05e0*/  IADD3 R3, PT, PT, R2.reuse, UR4, RZ ;  /* 0x0000000402037c10 */ /* 0x040fe4000fffe0ff */
[----:B------:R-:W-:Y:S01]  /*05f0*/  MOV R11, UR18 ;  /* 0x00000012000b7c02 */ /* 0x000fe20008000f00 */
[----:B------:R-:W-:Y:S01]  /*0600*/  IMAD R5, R5, UR18, R0 ;  /* 0x0000001205057c24 */ /* 0x000fe2000f8e0200 */
[----:B------:R-:W2:Y:S01]  /*0610*/  LDC.64 R8, c[0x0][0x380] ;  /* 0x0000e000ff087b82 */ /* 0x000ea20000000a00 */
[----:B------:R-:W-:Y:S02]  /*0620*/  IADD3 R14, P0, PT, R2, UR4, RZ ;  /* 0x00000004020e7c10 */ /* 0x000fe4000ff1e0ff */
[----:B------:R-:W-:Y:S01]  /*0630*/  MOV R15, UR18 ;  /* 0x00000012000f7c02 */ /* 0x000fe20008000f00 */
[----:B0-----:R-:W-:-:S04]  /*0640*/  IMAD.WIDE R6, R5, 0x4, R6 ;  /* 0x0000000405067825 */ /* 0x001fc800078e0206 */
[----:B------:R-:W-:Y:S01]  /*0650*/  IMAD.WIDE.U32 R10, R11, 0x4, R6 ;  /* 0x000000040b0a7825 */ /* 0x000fe200078e0006 */
[----:B------:R-:W-:Y:S01]  /*0660*/  MOV R17, UR18 ;  /* 0x0000001200117c02 */ /* 0x000fe20008000f00 */
[----:B------:R-:W3:Y:S02]  /*0670*/  LDG.E R6, desc[UR16][R6.64] ;  /* 0x0000001006067981 */ /* 0x000ee4000c1e1900 */
[----:B--2---:R-:W-:Y:S01]  /*0680*/  IMAD.WIDE.U32 R8, R3, 0x4, R8 ;  /* 0x0000000403087825 */ /* 0x004fe200078e0008 */
[----:B------:R-:W-:Y:S02]  /*0690*/  IADD3.X R3, PT, PT, RZ, RZ, RZ, P0, !PT ;  /* 0x000000ffff037210 */ /* 0x000fe400007fe4ff */
[----:B-1----:R-:W-:-:S03]  /*06a0*/  LEA R4, P0, R14, UR6, 0x2 ;  /* 0x000000060e047c11 */ /* 0x002fc6000f8010ff */
[----:B------:R-:W3:Y:S01]  /*06b0*/  LDG.E R9, desc[UR16][R8.64] ;  /* 0x0000001008097981 */ /* 0x000ee2000c1e1900 */
[----:B------:R-:W-:Y:S01]  /*06c0*/  LEA.HI.X R5, R14, UR7, R3, 0x2, P0 ;  /* 0x000000070e057c11 */ /* 0x000fe200080f1403 */
[----:B------:R-:W-:Y:S02]  /*06d0*/  IMAD.WIDE.U32 R14, R15, 0x4, R10 ;  /* 0x000000040f0e7825 */ /* 0x000fe400078e000a */
[----:B------:R-:W2:Y:S04]  /*06e0*/  LDG.E R3, desc[UR16][R10.64] ;  /* 0x000000100a037981 */ /* 0x000ea8000c1e1900 */
[----:B------:R-:W2:Y:S01]  /*06f0*/  LDG.E R18, desc[UR16][R4.64+0x4] ;  /* 0x0000041004127981 */ /* 0x000ea2000c1e1900 */
[----:B------:R-:W-:-:S03]  /*0700*/  IMAD.WIDE.U32 R16, R17, 0x4, R14 ;  /* 0x0000000411107825 */ /* 0x000fc600078e000e */
[----:B------:R-:W4:Y:S04]  /*0710*/  LDG.E R19, desc[UR16][R14.64] ;  /* 0x000000100e137981 */ /* 0x000f28000c1e1900 */
[----:B------:R-:W4:Y:S04]  /*0720*/  LDG.E R20, desc[UR16][R4.64+0x8] ;  /* 0x0000081004147981 */ /* 0x000f28000c1e1900 */
[----:B------:R-:W5:Y:S04]  /*0730*/  LDG.E R22, desc[UR16][R4.64+0xc] ;  /* 0x00000c1004167981 */ /* 0x000f68000c1e1900 */
[----:B------:R-:W5:Y:S01]  /*0740*/  LDG.E R16, desc[UR16][R16.64] ;  /* 0x0000001010107981 */ /* 0x000f62000c1e1900 */
[----:B------:R-:W-:Y:S01]  /*0750*/  UIADD3 UR4, UPT, UPT, UR4, 0x4, URZ ;  /* 0x0000000404047890 */ /* 0x000fe2000fffe0ff */
[----:B---3--:R-:W-:-:S04]  /*0760*/  IMAD R9, R9, R6, R12 ;  /* 0x0000000609097224 */ /* 0x008fc800078e020c */
[----:B--2---:R-:W-:-:S04]  /*0770*/  IMAD R3, R18, R3, R9 ;  /* 0x0000000312037224 */ /* 0x004fc800078e0209 */
[----:B----4-:R-:W-:-:S04]  /*0780*/  IMAD R3, R20, R19, R3 ;  /* 0x0000001314037224 */ /* 0x010fc800078e0203 */
[----:B-----5:R-:W-:-:S07]  /*0790*/  IMAD R12, R22, R16, R3 ;  /* 0x00000010160c7224 */ /* 0x020fce00078e0203 */
.L_x_3:
[----:B------:R-:W-:Y:S05]  /*07a0*/  BRA.U !UP1, `(.L_x_0) ;  /* 0x0000000109a87547 */ /* 0x000fea000b800000 */
[----:B------:R-:W-:Y:S01]  /*07b0*/  UISETP.NE.AND UP0, UPT, UR5, 0x1, UPT ;  /* 0x000000010500788c */ /* 0x000fe2000bf05270 */
[----:B------:R-:W-:Y:S01]  /*07c0*/  MOV R9, UR4 ;  /* 0x0000000400097c02 */ /* 0x000fe20008000f00 */
[----:B------:R-:W-:Y:S02]  /*07d0*/  ULOP3.LUT UR5, UR18, 0x1, URZ, 0xc0, !UPT ;  /* 0x0000000112057892 */ /* 0x000fe4000f8ec0ff */
[----:B------:R-:W-:Y:S02]  /*07e0*/  IMAD.U32 R17, RZ, RZ, UR18 ;  /* 0x00000012ff117e24 */ /* 0x000fe4000f8e00ff */
[----:B------:R-:W-:Y:S01]  /*07f0*/  UISETP.NE.U32.AND UP1, UPT, UR5, 0x1, UPT ;  /* 0x000000010500788c */ /* 0x000fe2000bf25070 */
[----:B------:R-:W-:-:S04]  /*0800*/  PLOP3.LUT P1, PT, PT, PT, UP0, 0x80, 0x8 ;  /* 0x000000000008781c */ /* 0x000fc80003f2f008 */
[----:B------:R-:W0:Y:S01]  /*0810*/  @UP0 LDCU.128 UR8, c[0x0][0x380] ;  /* 0x00007000ff0807ac */ /* 0x000e220008000c00 */
[----:B------:R-:W-:Y:S01]  /*0820*/  PLOP3.LUT P0, PT, PT, PT, UP1, 0x80, 0x8 ;  /* 0x000000000008781c */ /* 0x000fe20003f0f018 */
[----:B------:R-:W1:Y:S04]  /*0830*/  @UP0 LDCU.64 UR6, c[0x0][0x380] ;  /* 0x00007000ff0607ac */ /* 0x000e680008000a00 */
[----:B------:R-:W2:Y:S03]  /*0840*/  @!UP1 LDCU.128 UR12, c[0x0][0x380] ;  /* 0x00007000ff0c97ac */ /* 0x000ea60008000c00 */
[C---:B------:R-:W-:Y:S01]  /*0850*/  @P1 VIADD R3, R2.reuse, UR4 ;  /* 0x0000000402031c36 */ /* 0x040fe20008000000 */
[----:B------:R-:W-:Y:S01]  /*0860*/  @P1 IADD3 R5, P2, PT, R2, UR4, RZ ;  /* 0x0000000402051c10 */ /* 0x000fe2000ff5e0ff */
[----:B------:R-:W-:-:S03]  /*0870*/  @UP0 UIADD3 UR4, UPT, UPT, UR4, 0x2, URZ ;  /* 0x0000000204040890 */ /* 0x000fc6000fffe0ff */
[----:B------:R-:W-:Y:S02]  /*0880*/  @P1 IADD3.X R8, PT, PT, RZ, RZ, RZ, P2, !PT ;  /* 0x000000ffff081210 */ /* 0x000fe400017fe4ff */
[----:B0-----:R-:W-:Y:S02]  /*0890*/  MOV R14, UR8 ;  /* 0x00000008000e7c02 */ /* 0x001fe40008000f00 */
[----:B------:R-:W-:Y:S02]  /*08a0*/  MOV R15, UR9 ;  /* 0x00000009000f7c02 */ /* 0x000fe40008000f00 */
[----:B------:R-:W-:Y:S02]  /*08b0*/  MOV R6, UR10 ;  /* 0x0000000a00067c02 */ /* 0x000fe40008000f00 */
[----:B------:R-:W-:Y:S01]  /*08c0*/  MOV R7, UR11 ;  /* 0x0000000b00077c02 */ /* 0x000fe20008000f00 */
[----:B------:R-:W-:Y:S01]  /*08d0*/  @P1 IMAD.WIDE.U32 R14, R3, 0x4, R14 ;  /* 0x00000004030e1825 */ /* 0x000fe200078e000e */
[----:B-1----:R-:W-:-:S03]  /*08e0*/  @P1 LEA R4, P2, R5, UR6, 0x2 ;  /* 0x0000000605041c11 */ /* 0x002fc6000f8410ff */
[----:B------:R-:W-:Y:S01]  /*08f0*/  @P1 IMAD R3, R9, UR18, R0 ;  /* 0x0000001209031c24 */ /* 0x000fe2000f8e0200 */
[----:B------:R-:W-:-:S03]  /*0900*/  MOV R21, UR4 ;  /* 0x0000000400157c02 */ /* 0x000fc60008000f00 */
[----:B------:R-:W-:Y:S01]  /*0910*/  @P1 IMAD.WIDE R6, R3, 0x4, R6 ;  /* 0x0000000403061825 */ /* 0x000fe200078e0206 */
[----:B------:R-:W-:Y:S01]  /*0920*/  @P1 LEA.HI.X R5, R5, UR7, R8, 0x2, P2 ;  /* 0x0000000705051c11 */ /* 0x000fe200090f1408 */
[----:B------:R-:W3:Y:S01]  /*0930*/  @P1 LDG.E R3, desc[UR16][R14.64] ;  /* 0x000000100e031981 */ /* 0x000ee2000c1e1900 */
[----:B--2---:R-:W-:Y:S01]  /*0940*/  MOV R8, UR12 ;  /* 0x0000000c00087c02 */ /* 0x004fe20008000f00 */
[----:B------:R-:W-:Y:S01]  /*0950*/  @!P0 IMAD R21, R21, UR18, R0 ;  /* 0x0000001215158c24 */ /* 0x000fe2000f8e0200 */
[----:B------:R-:W-:Y:S01]  /*0960*/  MOV R9, UR13 ;  /* 0x0000000d00097c02 */ /* 0x000fe20008000f00 */
[----:B------:R-:W-:Y:S01]  /*0970*/  @P1 IMAD.WIDE.U32 R16, R17, 0x4, R6 ;  /* 0x0000000411101825 */ /* 0x000fe200078e0006 */
[----:B------:R-:W-:Y:S01]  /*0980*/  @!P0 IADD3 R19, PT, PT, R2, UR4, RZ ;  /* 0x0000000402138c10 */ /* 0x000fe2000fffe0ff */
[----:B------:R-:W3:Y:S01]  /*0990*/  @P1 LDG.E R6, desc[UR16][R6.64] ;  /* 0x0000001006061981 */ /* 0x000ee2000c1e1900 */
[----:B------:R-:W-:Y:S02]  /*09a0*/  MOV R10, UR14 ;  /* 0x0000000e000a7c02 */ /* 0x000fe40008000f00 */
[----:B------:R-:W-:Y:S01]  /*09b0*/  MOV R11, UR15 ;  /* 0x0000000f000b7c02 */ /* 0x000fe20008000f00 */
[----:B------:R-:W-:Y:S01]  /*09c0*/  @!P0 IMAD.WIDE.U32 R8, R19, 0x4, R8 ;  /* 0x0000000413088825 */ /* 0x000fe200078e0008 */
[----:B------:R-:W2:Y:S03]  /*09d0*/  @P1 LDG.E R16, desc[UR16][R16.64] ;  /* 0x0000001010101981 */ /* 0x000ea6000c1e1900 */
[----:B------:R-:W-:Y:S01]  /*09e0*/  @!P0 IMAD.WIDE R10, R21, 0x4, R10 ;  /* 0x00000004150a8825 */ /* 0x000fe200078e020a */
[----:B------:R-:W2:Y:S04]  /*09f0*/  @P1 LDG.E R4, desc[UR16][R4.64+0x4] ;  /* 0x0000041004041981 */ /* 0x000ea8000c1e1900 */
[----:B------:R-:W4:Y:S04]  /*0a00*/  @!P0 LDG.E R9, desc[UR16][R8.64] ;  /* 0x0000001008098981 */ /* 0x000f28000c1e1900 */
[----:B------:R-:W4:Y:S01]  /*0a10*/  @!P0 LDG.E R10, desc[UR16][R10.64] ;  /* 0x000000100a0a8981 */ /* 0x000f22000c1e1900 */
[----:B---3--:R-:W-:-:S04]  /*0a20*/  @P1 IMAD R3, R3, R6, R12 ;  /* 0x0000000603031224 */ /* 0x008fc800078e020c */
[----:B--2---:R-:W-:-:S04]  /*0a30*/  @P1 IMAD R12, R4, R16, R3 ;  /* 0x00000010040c1224 */ /* 0x004fc800078e0203 */
[----:B----4-:R-:W-:-:S07]  /*0a40*/  @!P0 IMAD R12, R9, R10, R12 ;  /* 0x0000000a090c8224 */ /* 0x010fce00078e020c */
.L_x_0:
[----:B------:R-:W0:Y:S01]  /*0a50*/  LDC.64 R2, c[0x0][0x390] ;  /* 0x0000e400ff027b82 */ /* 0x000e220000000a00 */
[----:B------:R-:W-:-:S04]  /*0a60*/  IMAD R13, R13, UR18, R0 ;  /* 0x000000120d0d7c24 */ /* 0x000fc8000f8e0200 */
[----:B0-----:R-:W-:-:S05]  /*0a70*/  IMAD.WIDE R2, R13, 0x4, R2 ;  /* 0x000000040d027825 */ /* 0x001fca00078e0202 */
[----:B------:R-:W-:Y:S01]  /*0a80*/  STG.E desc[UR16][R2.64], R12 ;  /* 0x0000000c02007986 */ /* 0x000fe2000c101910 */
[----:B------:R-:W-:Y:S05]  /*0a90*/  EXIT ;  /* 0x000000000000794d */ /* 0x000fea0003800000 */
.L_x_4:
[----:B------:R-:W-:-:S00]  /*0aa0*/  BRA `(.L_x_4) ;  /* 0xfffffffc00fc7947 */ /* 0x000fc0000383ffff */
[----:B------:R-:W-:-:S00]  /*0ab0*/  NOP ;  /* 0x0000000000007918 */ /* 0x000fc00000000000 */
        /* <DEDUP_REMOVED lines=12> */
.L_x_5:


//--------------------- .nv.shared.reserved.0     --------------------------
	.section	.nv.shared.reserved.0,"aw",@nobits
	.weak		__nv_reservedSMEM_offset_0_alias
	.size		__nv_reservedSMEM_offset_0_alias, 0, 64
	.other		__nv_reservedSMEM_offset_0_alias,@"STO_CUDA_RESERVED_SHARED STV_DEFAULT"
__nv_reservedSMEM_offset_0_alias:
	.zero		0
	.zero		64


//--------------------- .nv.constant0._Z6RevWrdPiS_S_i --------------------------
	.section	.nv.constant0._Z6RevWrdPiS_S_i,"a",@progbits
	.sectionflags	@""
	.align	4
.nv.constant0._Z6RevWrdPiS_S_i:
	.zero		924


//--------------------- SYMBOLS --------------------------

	.type		.nv.reservedSmem.offset0,@object
	.size		.nv.reservedSmem.offset0,0x4
